	.headerflags	@"EF_CUDA_TEXMODE_UNIFIED EF_CUDA_64BIT_ADDRESS EF_CUDA_ACCELERATORS EF_CUDA_SM90 EF_CUDA_VIRTUAL_SM(EF_CUDA_SM90)"
	.elftype	@"ET_EXEC"


//--------------------- .nv.info                  --------------------------
	.section	.nv.info,"",@"SHT_CUDA_INFO"
	.align	4


	//----- nvinfo : EIATTR_REGCOUNT
	.align		4
        /*0000*/ 	.byte	0x04, 0x2f
        /*0002*/ 	.short	(.L_2 - .L_1)
	.align		4
.L_1:
        /*0004*/ 	.word	index@(triton_poi_fused_convolution_elu_19)
        /*0008*/ 	.word	0x0000000e


	//----- nvinfo : EIATTR_MIN_STACK_SIZE
	.align		4
.L_2:
        /*000c*/ 	.byte	0x04, 0x12
        /*000e*/ 	.short	(.L_4 - .L_3)
	.align		4
.L_3:
        /*0010*/ 	.word	index@(triton_poi_fused_convolution_elu_19)
        /*0014*/ 	.word	0x00000000


	//----- nvinfo : EIATTR_FRAME_SIZE
	.align		4
.L_4:
        /*0018*/ 	.byte	0x04, 0x11
        /*001a*/ 	.short	(.L_6 - .L_5)
	.align		4
.L_5:
        /*001c*/ 	.word	index@(triton_poi_fused_convolution_elu_19)
        /*0020*/ 	.word	0x00000000


	//----- nvinfo : EIATTR_MIN_STACK_SIZE
	.align		4
.L_6:
        /*0024*/ 	.byte	0x04, 0x12
        /*0026*/ 	.short	(.L_8 - .L_7)
	.align		4
.L_7:
        /*0028*/ 	.word	index@(triton_poi_fused_convolution_elu_19)
        /*002c*/ 	.word	0x00000000
.L_8:


//--------------------- .nv.info.triton_poi_fused_convolution_elu_19 --------------------------
	.section	.nv.info.triton_poi_fused_convolution_elu_19,"",@"SHT_CUDA_INFO"
	.sectionflags	@""
	.align	4


	//----- nvinfo : EIATTR_CUDA_API_VERSION
	.align		4
        /*0000*/ 	.byte	0x04, 0x37
        /*0002*/ 	.short	(.L_10 - .L_9)
.L_9:
        /*0004*/ 	.word	0x0000007c


	//----- nvinfo : EIATTR_KPARAM_INFO
	.align		4
.L_10:
        /*0008*/ 	.byte	0x04, 0x17
        /*000a*/ 	.short	(.L_12 - .L_11)
.L_11:
        /*000c*/ 	.word	0x00000000
        /*0010*/ 	.short	0x0002
        /*0012*/ 	.short	0x0010
        /*0014*/ 	.byte	0x00, 0xf0, 0x11, 0x00


	//----- nvinfo : EIATTR_KPARAM_INFO
	.align		4
.L_12:
        /*0018*/ 	.byte	0x04, 0x17
        /*001a*/ 	.short	(.L_14 - .L_13)
.L_13:
        /*001c*/ 	.word	0x00000000
        /*0020*/ 	.short	0x0001
        /*0022*/ 	.short	0x0008
        /*0024*/ 	.byte	0x00, 0xf4, 0x21, 0x00


	//----- nvinfo : EIATTR_KPARAM_INFO
	.align		4
.L_14:
        /*0028*/ 	.byte	0x04, 0x17
        /*002a*/ 	.short	(.L_16 - .L_15)
.L_15:
        /*002c*/ 	.word	0x00000000
        /*0030*/ 	.short	0x0000
        /*0032*/ 	.short	0x0000
        /*0034*/ 	.byte	0x00, 0xf4, 0x21, 0x00


	//----- nvinfo : EIATTR_SPARSE_MMA_MASK
	.align		4
.L_16:
        /*0038*/ 	.byte	0x03, 0x50
        /*003a*/ 	.short	0x0000


	//----- nvinfo : EIATTR_MAXREG_COUNT
	.align		4
        /*003c*/ 	.byte	0x03, 0x1b
        /*003e*/ 	.short	0x00ff


	//----- nvinfo : EIATTR_EXIT_INSTR_OFFSETS
	.align		4
        /*0040*/ 	.byte	0x04, 0x1c
        /*0042*/ 	.short	(.L_18 - .L_17)


	//   ....[0]....
.L_17:
        /*0044*/ 	.word	0x000002f0


	//----- nvinfo : EIATTR_REQNTID
	.align		4
.L_18:
        /*0048*/ 	.byte	0x04, 0x10
        /*004a*/ 	.short	(.L_20 - .L_19)
.L_19:
        /*004c*/ 	.word	0x00000080
        /*0050*/ 	.word	0x00000001
        /*0054*/ 	.word	0x00000001


	//----- nvinfo : EIATTR_CBANK_PARAM_SIZE
	.align		4
.L_20:
        /*0058*/ 	.byte	0x03, 0x19
        /*005a*/ 	.short	0x0014


	//----- nvinfo : EIATTR_PARAM_CBANK
	.align		4
        /*005c*/ 	.byte	0x04, 0x0a
        /*005e*/ 	.short	(.L_22 - .L_21)
	.align		4
.L_21:
        /*0060*/ 	.word	index@(.nv.constant0.triton_poi_fused_convolution_elu_19)
        /*0064*/ 	.short	0x0210
        /*0066*/ 	.short	0x0014


	//----- nvinfo : EIATTR_SW_WAR
	.align		4
.L_22:
        /*0068*/ 	.byte	0x04, 0x36
        /*006a*/ 	.short	(.L_24 - .L_23)
.L_23:
        /*006c*/ 	.word	0x00000008
.L_24:


//--------------------- .nv.callgraph             --------------------------
	.section	.nv.callgraph,"",@"SHT_CUDA_CALLGRAPH"
	.align	4
	.sectionentsize	8
	.align		4
        /*0000*/ 	.word	0x00000000
	.align		4
        /*0004*/ 	.word	0xffffffff
	.align		4
        /*0008*/ 	.word	0x00000000
	.align		4
        /*000c*/ 	.word	0xfffffffe
	.align		4
        /*0010*/ 	.word	0x00000000
	.align		4
        /*0014*/ 	.word	0xfffffffd
	.align		4
        /*0018*/ 	.word	0x00000000
	.align		4
        /*001c*/ 	.word	0xfffffffc


//--------------------- .nv.constant4             --------------------------
	.section	.nv.constant4,"a",@progbits
	.align	8
	.align		8
.nv.constant4:
        /*0000*/ 	.dword	_$_str


//--------------------- .text.triton_poi_fused_convolution_elu_19 --------------------------
	.section	.text.triton_poi_fused_convolution_elu_19,"ax",@progbits
	.align	128
        .global         triton_poi_fused_convolution_elu_19
        .type           triton_poi_fused_convolution_elu_19,@function
        .size           triton_poi_fused_convolution_elu_19,(.L_x_1 - triton_poi_fused_convolution_elu_19)
        .other          triton_poi_fused_convolution_elu_19,@"STO_CUDA_ENTRY STV_DEFAULT"
triton_poi_fused_convolution_elu_19:
.text.triton_poi_fused_convolution_elu_19:
[----:B------:R-:W-:Y:S01]  /*0000*/  LDC R1, c[0x0][0x28] ;  /* 0x00000a00ff017b82 */ /* 0x000fe20000000800 */
[----:B------:R-:W1:Y:S07]  /*0010*/  S2R R0, SR_TID.X ;  /* 0x0000000000007919 */ /* 0x000e6e0000002100 */
[----:B------:R-:W2:Y:S01]  /*0020*/  LDC.64 R4, c[0x0][0x218] ;  /* 0x00008600ff047b82 */ /* 0x000ea20000000a00 */
[----:B------:R-:W-:Y:S01]  /*0030*/  ULDC.64 UR4, c[0x0][0x208] ;  /* 0x0000820000047ab9 */ /* 0x000fe20000000a00 */
[----:B------:R-:W3:Y:S06]  /*0040*/  S2R R7, SR_CTAID.X ;  /* 0x0000000000077919 */ /* 0x000eec0000002500 */
[----:B------:R-:W4:Y:S01]  /*0050*/  LDC.64 R2, c[0x0][0x210] ;  /* 0x00008400ff027b82 */ /* 0x000f220000000a00 */
[----:B-1----:R-:W-:-:S02]  /*0060*/  LOP3.LUT R0, R0, 0x7f, RZ, 0xc0, !PT ;  /* 0x0000007f00007812 */ /* 0x002fc400078ec0ff */
[----:B---3--:R-:W-:Y:S02]  /*0070*/  SHF.R.S32.HI R6, RZ, 0x18, R7 ;  /* 0x00000018ff067819 */ /* 0x008fe40000011407 */
[----:B------:R-:W-:Y:S02]  /*0080*/  LEA R7, R7, R0, 0x7 ;  /* 0x0000000007077211 */ /* 0x000fe400078e38ff */
[----:B------:R-:W-:-:S03]  /*0090*/  SGXT R0, R6, 0x1 ;  /* 0x000000010600781a */ /* 0x000fc60000000200 */
[----:B----4-:R-:W-:Y:S01]  /*00a0*/  IMAD.WIDE R2, R7, 0x4, R2 ;  /* 0x0000000407027825 */ /* 0x010fe200078e0202 */
[----:B------:R-:W-:-:S04]  /*00b0*/  LEA.HI R0, R0, R7, RZ, 0x5 ;  /* 0x0000000700007211 */ /* 0x000fc800078f28ff */
[----:B------:R-:W-:-:S04]  /*00c0*/  LOP3.LUT R0, R0, 0xffffffe0, RZ, 0xc0, !PT ;  /* 0xffffffe000007812 */ /* 0x000fc800078ec0ff */
[----:B------:R-:W-:Y:S02]  /*00d0*/  IADD3 R9, R7, -R0, RZ ;  /* 0x8000000007097210 */ /* 0x000fe40007ffe0ff */
[----:B------:R-:W3:Y:S03]  /*00e0*/  LDG.E R0, desc[UR4][R2.64] ;  /* 0x0000000402007981 */ /* 0x000ee6000c1e1900 */
[----:B--2---:R-:W-:-:S06]  /*00f0*/  IMAD.WIDE R4, R9, 0x4, R4 ;  /* 0x0000000409047825 */ /* 0x004fcc00078e0204 */
[----:B------:R-:W3:Y:S01]  /*0100*/  LDG.E.EL R5, desc[UR4][R4.64] ;  /* 0x0000000404057981 */ /* 0x000ee2000c2e1900 */
[----:B------:R-:W-:Y:S01]  /*0110*/  HFMA2.MMA R11, -RZ, RZ, 0.83837890625, -4044 ;  /* 0x3ab5ebe6ff0b7435 */ /* 0x000fe200000001ff */
[----:B---3--:R-:W-:-:S04]  /*0120*/  FADD R6, R0, R5 ;  /* 0x0000000500067221 */ /* 0x008fc80000000000 */
[----:B------:R-:W-:-:S06]  /*0130*/  FMUL R7, R6, 1.4426950216293334961 ;  /* 0x3fb8aa3b06077820 */ /* 0x000fcc0000400000 */
[----:B------:R-:W1:Y:S01]  /*0140*/  FRND R7, R7 ;  /* 0x0000000700077307 */ /* 0x000e620000201000 */
[----:B------:R-:W-:-:S05]  /*0150*/  FADD.FTZ R8, |R6|, -RZ ;  /* 0x800000ff06087221 */ /* 0x000fca0000010200 */
[----:B------:R-:W-:-:S04]  /*0160*/  FSETP.GEU.AND P0, PT, R8, 0.40999999642372131348, PT ;  /* 0x3ed1eb850800780b */ /* 0x000fc80003f0e000 */
[----:B-1----:R-:W-:-:S05]  /*0170*/  FSEL R9, R7, RZ, P0 ;  /* 0x000000ff07097208 */ /* 0x002fca0000000000 */
[C---:B------:R-:W-:Y:S01]  /*0180*/  FFMA.FTZ R8, -R9.reuse, 0.693145751953125, R6 ;  /* 0x3f31720009087823 */ /* 0x040fe20000010106 */
[----:B------:R-:W-:-:S03]  /*0190*/  FSETP.NEU.AND P1, PT, R9, 128, PT ;  /* 0x430000000900780b */ /* 0x000fc60003f2d000 */
[C---:B------:R-:W-:Y:S01]  /*01a0*/  FFMA.FTZ R8, -R9.reuse, 1.428606765330187045e-06, R8 ;  /* 0x35bfbe8e09087823 */ /* 0x040fe20000010108 */
[----:B------:R-:W-:-:S03]  /*01b0*/  FSEL R9, R9, 127, P1 ;  /* 0x42fe000009097808 */ /* 0x000fc60000800000 */
[C---:B------:R-:W-:Y:S01]  /*01c0*/  FFMA.FTZ R11, R8.reuse, R11, 0.0083824126049876213074 ;  /* 0x3c095663080b7423 */ /* 0x040fe2000001000b */
[----:B------:R-:W1:Y:S03]  /*01d0*/  MUFU.EX2 R4, R9 ;  /* 0x0000000900047308 */ /* 0x000e660000000800 */
[----:B------:R-:W-:-:S04]  /*01e0*/  FFMA.FTZ R11, R8, R11, 0.041667830199003219604 ;  /* 0x3d2aabe3080b7423 */ /* 0x000fc8000001000b */
[----:B------:R-:W-:-:S04]  /*01f0*/  FFMA.FTZ R11, R8, R11, 0.16666397452354431152 ;  /* 0x3e2aa9f6080b7423 */ /* 0x000fc8000001000b */
[----:B------:R-:W-:-:S04]  /*0200*/  FFMA.FTZ R11, R8, R11, 0.49999994039535522461 ;  /* 0x3efffffe080b7423 */ /* 0x000fc8000001000b */
[----:B------:R-:W-:Y:S01]  /*0210*/  FMUL R11, R8, R11 ;  /* 0x0000000b080b7220 */ /* 0x000fe20000400000 */
[----:B-1----:R-:W-:-:S03]  /*0220*/  FADD R7, R4, -1 ;  /* 0xbf80000004077421 */ /* 0x002fc60000000000 */
[----:B------:R-:W-:Y:S01]  /*0230*/  FFMA.FTZ R11, R8, R11, R8 ;  /* 0x0000000b080b7223 */ /* 0x000fe20000010008 */
[----:B------:R-:W-:-:S03]  /*0240*/  FSETP.NEU.AND P0, PT, R6, RZ, PT ;  /* 0x000000ff0600720b */ /* 0x000fc60003f0d000 */
[----:B------:R-:W-:-:S04]  /*0250*/  FFMA.FTZ R4, R4, R11, R7 ;  /* 0x0000000b04047223 */ /* 0x000fc80000010007 */
[----:B------:R-:W-:Y:S01]  /*0260*/  @!P1 FADD R4, R4, R4 ;  /* 0x0000000404049221 */ /* 0x000fe20000000000 */
[C---:B------:R-:W-:Y:S02]  /*0270*/  FSETP.GT.AND P1, PT, R9.reuse, 128, PT ;  /* 0x430000000900780b */ /* 0x040fe40003f24000 */
[----:B------:R-:W-:Y:S02]  /*0280*/  FSETP.GEU.AND P2, PT, R9, -25, PT ;  /* 0xc1c800000900780b */ /* 0x000fe40003f4e000 */
[----:B------:R-:W-:-:S04]  /*0290*/  FSEL R4, R4, +INF , !P1 ;  /* 0x7f80000004047808 */ /* 0x000fc80004800000 */
[----:B------:R-:W-:Y:S01]  /*02a0*/  FSEL R7, R4, -1, P2 ;  /* 0xbf80000004077808 */ /* 0x000fe20001000000 */
[----:B------:R-:W-:Y:S01]  /*02b0*/  @!P0 FADD R7, R6, R6 ;  /* 0x0000000606078221 */ /* 0x000fe20000000000 */
[----:B------:R-:W-:-:S04]  /*02c0*/  FSETP.GT.AND P0, PT, R0, -R5, PT ;  /* 0x800000050000720b */ /* 0x000fc80003f04000 */
[----:B------:R-:W-:-:S05]  /*02d0*/  FSEL R7, R6, R7, P0 ;  /* 0x0000000706077208 */ /* 0x000fca0000000000 */
[----:B------:R-:W-:Y:S01]  /*02e0*/  STG.E desc[UR4][R2.64], R7 ;  /* 0x0000000702007986 */ /* 0x000fe2000c101904 */
[----:B------:R-:W-:Y:S05]  /*02f0*/  EXIT ;  /* 0x000000000000794d */ /* 0x000fea0003800000 */
.L_x_0:
[----:B------:R-:W-:-:S00]  /*0300*/  BRA `(.L_x_0) ;  /* 0xfffffffc00fc7947 */ /* 0x000fc0000383ffff */
[----:B------:R-:W-:-:S00]  /*0310*/  NOP ;  /* 0x0000000000007918 */ /* 0x000fc00000000000 */
        /* <DEDUP_REMOVED lines=14> */
.L_x_1:


//--------------------- .nv.global.init           --------------------------
	.section	.nv.global.init,"aw",@progbits
.nv.global.init:
	.type		_$_str,@object
	.size		_$_str,(.L_0 - _$_str)
_$_str:
        /*0000*/ 	.byte	0x5f, 0x5f, 0x43, 0x55, 0x44, 0x41, 0x5f, 0x46, 0x54, 0x5a, 0x00
.L_0:


//--------------------- .nv.constant0.triton_poi_fused_convolution_elu_19 --------------------------
	.section	.nv.constant0.triton_poi_fused_convolution_elu_19,"a",@progbits
	.sectionflags	@""
	.align	4
.nv.constant0.triton_poi_fused_convolution_elu_19:
	.zero		548
